//
// Generated by NVIDIA NVVM Compiler
//
// Compiler Build ID: CL-36424714
// Cuda compilation tools, release 13.0, V13.0.88
// Based on NVVM 20.0.0
//

.version 9.0
.target sm_100
.address_size 64

	// .globl	_Z12LreluForwardPfS_if

.visible .entry _Z12LreluForwardPfS_if(
	.param .u64 .ptr .align 1 _Z12LreluForwardPfS_if_param_0,
	.param .u64 .ptr .align 1 _Z12LreluForwardPfS_if_param_1,
	.param .u32 _Z12LreluForwardPfS_if_param_2,
	.param .f32 _Z12LreluForwardPfS_if_param_3
)
{
	.reg .pred 	%p<5>;
	.reg .b32 	%r<13>;
	.reg .b32 	%f<5>;
	.reg .b64 	%rd<8>;

	ld.param.u64 	%rd3, [_Z12LreluForwardPfS_if_param_0];
	ld.param.u64 	%rd4, [_Z12LreluForwardPfS_if_param_1];
	ld.param.u32 	%r6, [_Z12LreluForwardPfS_if_param_2];
	ld.param.f32 	%f1, [_Z12LreluForwardPfS_if_param_3];
	setp.lt.s32 	%p1, %r6, 1;
	@%p1 bra 	$L__BB0_5;
	mov.u32 	%r8, %ntid.x;
	mov.u32 	%r9, %nctaid.x;
	mul.lo.s32 	%r1, %r8, %r9;
	mov.u32 	%r10, %ctaid.x;
	mov.u32 	%r11, %tid.x;
	mad.lo.s32 	%r2, %r10, %r8, %r11;
	cvta.to.global.u64 	%rd1, %rd3;
	cvta.to.global.u64 	%rd2, %rd4;
	mov.b32 	%r12, 0;
$L__BB0_2:
	add.s32 	%r4, %r2, %r12;
	setp.ge.s32 	%p2, %r4, %r6;
	@%p2 bra 	$L__BB0_4;
	mul.wide.s32 	%rd5, %r4, 4;
	add.s64 	%rd6, %rd1, %rd5;
	ld.global.f32 	%f2, [%rd6];
	setp.gt.f32 	%p3, %f2, 0f00000000;
	mul.f32 	%f3, %f1, %f2;
	selp.f32 	%f4, %f2, %f3, %p3;
	add.s64 	%rd7, %rd2, %rd5;
	st.global.f32 	[%rd7], %f4;
$L__BB0_4:
	add.s32 	%r12, %r12, %r1;
	setp.lt.s32 	%p4, %r12, %r6;
	@%p4 bra 	$L__BB0_2;
$L__BB0_5:
	ret;

}


// ===== COMPILED SASS (sm_100) =====

	.target	sm_100

	.elftype	@"ET_EXEC"


//--------------------- .note.nv.tkinfo           --------------------------
	.section	.note.nv.tkinfo,"",@"SHT_NOTE"
	.sectionflags	@"SHF_NOTE_NV_TKINFO"
	.tkinfo
        /*0018*/ 	.word	0x00000002
        /*0030*/ 	.string	""
        /*0030*/ 	.string	"ptxas"
        /*0030*/ 	.string	"Cuda compilation tools, release 13.0, V13.0.88"
        /*0030*/ 	.string	"Build cuda_13.0.r13.0/compiler.36424714_0"
        /*0030*/ 	.string	"-arch sm_100 -m 64 "



//--------------------- .note.nv.cuinfo           --------------------------
	.section	.note.nv.cuinfo,"",@"SHT_NOTE"
	.sectionflags	@"SHF_NOTE_NV_CUINFO"
        /*0018*/ 	.short	0x0002
        /*001a*/ 	.short	0x0064
        /*001c*/ 	.short	0x0082
	.zero		2


//--------------------- .nv.info                  --------------------------
	.section	.nv.info,"",@"SHT_CUDA_INFO"
	.align	4


	//----- nvinfo : EIATTR_REGCOUNT
	.align		4
        /*0000*/ 	.byte	0x04, 0x2f
        /*0002*/ 	.short	(.L_1 - .L_0)
	.align		4
.L_0:
        /*0004*/ 	.word	index@(_Z12LreluForwardPfS_if)
        /*0008*/ 	.word	0x0000000e


	//----- nvinfo : EIATTR_FRAME_SIZE
	.align		4
.L_1:
        /*000c*/ 	.byte	0x04, 0x11
        /*000e*/ 	.short	(.L_3 - .L_2)
	.align		4
.L_2:
        /*0010*/ 	.word	index@(_Z12LreluForwardPfS_if)
        /*0014*/ 	.word	0x00000000


	//----- nvinfo : EIATTR_MIN_STACK_SIZE
	.align		4
.L_3:
        /*0018*/ 	.byte	0x04, 0x12
        /*001a*/ 	.short	(.L_5 - .L_4)
	.align		4
.L_4:
        /*001c*/ 	.word	index@(_Z12LreluForwardPfS_if)
        /*0020*/ 	.word	0x00000000
.L_5:


//--------------------- .nv.compat                --------------------------
	.section	.nv.compat,"",@"SHT_CUDA_COMPAT_INFO"
	.align	4
        /*0000*/ 	.byte	0x02, 0x09, 0x00, 0x00, 0x02, 0x02, 0x01, 0x00, 0x02, 0x05, 0x05, 0x00, 0x03, 0x07, 0x01, 0x01
        /*0010*/ 	.byte	0x02, 0x03, 0x00, 0x00, 0x02, 0x06, 0x01, 0x00, 0x04, 0x0b, 0x08, 0x00, 0x09, 0x00, 0x00, 0x00
        /*0020*/ 	.byte	0x00, 0x00, 0x00, 0x00


//--------------------- .nv.info._Z12LreluForwardPfS_if --------------------------
	.section	.nv.info._Z12LreluForwardPfS_if,"",@"SHT_CUDA_INFO"
	.sectionflags	@""
	.align	4


	//----- nvinfo : EIATTR_CUDA_API_VERSION
	.align		4
        /*0000*/ 	.byte	0x04, 0x37
        /*0002*/ 	.short	(.L_7 - .L_6)
.L_6:
        /*0004*/ 	.word	0x00000082


	//----- nvinfo : EIATTR_KPARAM_INFO
	.align		4
.L_7:
        /*0008*/ 	.byte	0x04, 0x17
        /*000a*/ 	.short	(.L_9 - .L_8)
.L_8:
        /*000c*/ 	.word	0x00000000
        /*0010*/ 	.short	0x0003
        /*0012*/ 	.short	0x0014
        /*0014*/ 	.byte	0x00, 0xf0, 0x11, 0x00


	//----- nvinfo : EIATTR_KPARAM_INFO
	.align		4
.L_9:
        /*0018*/ 	.byte	0x04, 0x17
        /*001a*/ 	.short	(.L_11 - .L_10)
.L_10:
        /*001c*/ 	.word	0x00000000
        /*0020*/ 	.short	0x0002
        /*0022*/ 	.short	0x0010
        /*0024*/ 	.byte	0x00, 0xf0, 0x11, 0x00


	//----- nvinfo : EIATTR_KPARAM_INFO
	.align		4
.L_11:
        /*0028*/ 	.byte	0x04, 0x17
        /*002a*/ 	.short	(.L_13 - .L_12)
.L_12:
        /*002c*/ 	.word	0x00000000
        /*0030*/ 	.short	0x0001
        /*0032*/ 	.short	0x0008
        /*0034*/ 	.byte	0x00, 0xf5, 0x21, 0x00


	//----- nvinfo : EIATTR_KPARAM_INFO
	.align		4
.L_13:
        /*0038*/ 	.byte	0x04, 0x17
        /*003a*/ 	.short	(.L_15 - .L_14)
.L_14:
        /*003c*/ 	.word	0x00000000
        /*0040*/ 	.short	0x0000
        /*0042*/ 	.short	0x0000
        /*0044*/ 	.byte	0x00, 0xf5, 0x21, 0x00


	//----- nvinfo : EIATTR_SPARSE_MMA_MASK
	.align		4
.L_15:
        /*0048*/ 	.byte	0x03, 0x50
        /*004a*/ 	.short	0x0000


	//----- nvinfo : EIATTR_MAXREG_COUNT
	.align		4
        /*004c*/ 	.byte	0x03, 0x1b
        /*004e*/ 	.short	0x00ff


	//----- nvinfo : EIATTR_MERCURY_ISA_VERSION
	.align		4
        /*0050*/ 	.byte	0x03, 0x5f
        /*0052*/ 	.short	0x0101


	//----- nvinfo : EIATTR_VRC_CTA_INIT_COUNT
	.align		4
        /*0054*/ 	.byte	0x02, 0x4a
	.zero		1
	.zero		1


	//----- nvinfo : EIATTR_EXIT_INSTR_OFFSETS
	.align		4
        /*0058*/ 	.byte	0x04, 0x1c
        /*005a*/ 	.short	(.L_17 - .L_16)


	//   ....[0]....
.L_16:
        /*005c*/ 	.word	0x00000030


	//   ....[1]....
        /*0060*/ 	.word	0x000001e0


	//----- nvinfo : EIATTR_CRS_STACK_SIZE
	.align		4
.L_17:
        /*0064*/ 	.byte	0x04, 0x1e
        /*0066*/ 	.short	(.L_19 - .L_18)
.L_18:
        /*0068*/ 	.word	0x00000000


	//----- nvinfo : EIATTR_CBANK_PARAM_SIZE
	.align		4
.L_19:
        /*006c*/ 	.byte	0x03, 0x19
        /*006e*/ 	.short	0x0018


	//----- nvinfo : EIATTR_PARAM_CBANK
	.align		4
        /*0070*/ 	.byte	0x04, 0x0a
        /*0072*/ 	.short	(.L_21 - .L_20)
	.align		4
.L_20:
        /*0074*/ 	.word	index@(.nv.constant0._Z12LreluForwardPfS_if)
        /*0078*/ 	.short	0x0380
        /*007a*/ 	.short	0x0018


	//----- nvinfo : EIATTR_SW_WAR
	.align		4
.L_21:
        /*007c*/ 	.byte	0x04, 0x36
        /*007e*/ 	.short	(.L_23 - .L_22)
.L_22:
        /*0080*/ 	.word	0x00000008
.L_23:


//--------------------- .nv.callgraph             --------------------------
	.section	.nv.callgraph,"",@"SHT_CUDA_CALLGRAPH"
	.align	4
	.sectionentsize	8
	.align		4
        /*0000*/ 	.word	0x00000000
	.align		4
        /*0004*/ 	.word	0xffffffff
	.align		4
        /*0008*/ 	.word	0x00000000
	.align		4
        /*000c*/ 	.word	0xfffffffe
	.align		4
        /*0010*/ 	.word	0x00000000
	.align		4
        /*0014*/ 	.word	0xfffffffd
	.align		4
        /*0018*/ 	.word	0x00000000
	.align		4
        /*001c*/ 	.word	0xfffffffc


//--------------------- .text._Z12LreluForwardPfS_if --------------------------
	.section	.text._Z12LreluForwardPfS_if,"ax",@progbits
	.align	128
        .global         _Z12LreluForwardPfS_if
        .type           _Z12LreluForwardPfS_if,@function
        .size           _Z12LreluForwardPfS_if,(.L_x_4 - _Z12LreluForwardPfS_if)
        .other          _Z12LreluForwardPfS_if,@"STO_CUDA_ENTRY STV_DEFAULT"
_Z12LreluForwardPfS_if:
.text._Z12LreluForwardPfS_if:
[----:B------:R-:W-:Y:S08]  /*0000*/  LDC R1, c[0x0][0x37c] ;  /* 0x0000df00ff017b82 */ /* 0x000ff00000000800 */
[----:B------:R-:W0:Y:S02]  /*0010*/  LDC R0, c[0x0][0x390] ;  /* 0x0000e400ff007b82 */ /* 0x000e240000000800 */
[----:B0-----:R-:W-:-:S13]  /*0020*/  ISETP.GE.AND P0, PT, R0, 0x1, PT ;  /* 0x000000010000780c */ /* 0x001fda0003f06270 */
[----:B------:R-:W-:Y:S05]  /*0030*/  @!P0 EXIT ;  /* 0x000000000000894d */ /* 0x000fea0003800000 */
[----:B------:R-:W0:Y:S01]  /*0040*/  S2R R0, SR_CTAID.X ;  /* 0x0000000000007919 */ /* 0x000e220000002500 */
[----:B------:R-:W1:Y:S01]  /*0050*/  LDC.64 R6, c[0x0][0x380] ;  /* 0x0000e000ff067b82 */ /* 0x000e620000000a00 */
[----:B------:R-:W2:Y:S01]  /*0060*/  LDCU UR4, c[0x0][0x360] ;  /* 0x00006c00ff0477ac */ /* 0x000ea20008000800 */
[----:B------:R-:W0:Y:S01]  /*0070*/  S2R R3, SR_TID.X ;  /* 0x0000000000037919 */ /* 0x000e220000002100 */
[----:B------:R-:W2:Y:S05]  /*0080*/  LDCU UR5, c[0x0][0x370] ;  /* 0x00006e00ff0577ac */ /* 0x000eaa0008000800 */
[----:B------:R-:W3:Y:S01]  /*0090*/  LDC.64 R8, c[0x0][0x388] ;  /* 0x0000e200ff087b82 */ /* 0x000ee20000000a00 */
[----:B------:R-:W4:Y:S01]  /*00a0*/  LDCU.64 UR6, c[0x0][0x358] ;  /* 0x00006b00ff0677ac */ /* 0x000f220008000a00 */
[----:B------:R-:W0:Y:S01]  /*00b0*/  LDCU UR9, c[0x0][0x390] ;  /* 0x00007200ff0977ac */ /* 0x000e220008000800 */
[----:B------:R-:W0:Y:S01]  /*00c0*/  LDCU UR8, c[0x0][0x394] ;  /* 0x00007280ff0877ac */ /* 0x000e220008000800 */
[----:B--2---:R-:W-:-:S02]  /*00d0*/  UIMAD UR5, UR4, UR5, URZ ;  /* 0x00000005040572a4 */ /* 0x004fc4000f8e02ff */
[----:B0-----:R-:W-:Y:S01]  /*00e0*/  IMAD R0, R0, UR4, R3 ;  /* 0x0000000400007c24 */ /* 0x001fe2000f8e0203 */
[----:B----4-:R-:W-:-:S09]  /*00f0*/  UMOV UR4, URZ ;  /* 0x000000ff00047c82 */ /* 0x010fd20008000000 */
.L_x_2:
[----:B0-----:R-:W-:Y:S01]  /*0100*/  IADD3 R5, PT, PT, R0, UR4, RZ ;  /* 0x0000000400057c10 */ /* 0x001fe2000fffe0ff */
[----:B------:R-:W-:Y:S01]  /*0110*/  UIADD3 UR4, UPT, UPT, UR5, UR4, URZ ;  /* 0x0000000405047290 */ /* 0x000fe2000fffe0ff */
[----:B------:R-:W-:Y:S02]  /*0120*/  BSSY.RECONVERGENT B0, `(.L_x_0) ;  /* 0x000000a000007945 */ /* 0x000fe40003800200 */
[----:B------:R-:W-:Y:S01]  /*0130*/  ISETP.GE.AND P0, PT, R5, UR9, PT ;  /* 0x0000000905007c0c */ /* 0x000fe2000bf06270 */
[----:B------:R-:W-:-:S12]  /*0140*/  UISETP.GE.AND UP0, UPT, UR4, UR9, UPT ;  /* 0x000000090400728c */ /* 0x000fd8000bf06270 */
[----:B------:R-:W-:Y:S05]  /*0150*/  @P0 BRA `(.L_x_1) ;  /* 0x0000000000180947 */ /* 0x000fea0003800000 */
[----:B-1----:R-:W-:-:S05]  /*0160*/  IMAD.WIDE R2, R5, 0x4, R6 ;  /* 0x0000000405027825 */ /* 0x002fca00078e0206 */
[----:B------:R-:W2:Y:S01]  /*0170*/  LDG.E R11, desc[UR6][R2.64] ;  /* 0x00000006020b7981 */ /* 0x000ea2000c1e1900 */
[----:B---3--:R-:W-:Y:S01]  /*0180*/  IMAD.WIDE R4, R5, 0x4, R8 ;  /* 0x0000000405047825 */ /* 0x008fe200078e0208 */
[----:B--2---:R-:W-:-:S13]  /*0190*/  FSETP.GT.AND P0, PT, R11, RZ, PT ;  /* 0x000000ff0b00720b */ /* 0x004fda0003f04000 */
[----:B------:R-:W-:-:S05]  /*01a0*/  @!P0 FMUL R11, R11, UR8 ;  /* 0x000000080b0b8c20 */ /* 0x000fca0008400000 */
[----:B------:R0:W-:Y:S02]  /*01b0*/  STG.E desc[UR6][R4.64], R11 ;  /* 0x0000000b04007986 */ /* 0x0001e4000c101906 */
.L_x_1:
[----:B------:R-:W-:Y:S05]  /*01c0*/  BSYNC.RECONVERGENT B0 ;  /* 0x0000000000007941 */ /* 0x000fea0003800200 */
.L_x_0:
[----:B------:R-:W-:Y:S05]  /*01d0*/  BRA.U !UP0, `(.L_x_2) ;  /* 0xfffffffd08c87547 */ /* 0x000fea000b83ffff */
[----:B------:R-:W-:Y:S05]  /*01e0*/  EXIT ;  /* 0x000000000000794d */ /* 0x000fea0003800000 */
.L_x_3:
[----:B------:R-:W-:-:S00]  /*01f0*/  BRA `(.L_x_3) ;  /* 0xfffffffc00fc7947 */ /* 0x000fc0000383ffff */
[----:B------:R-:W-:-:S00]  /*0200*/  NOP ;  /* 0x0000000000007918 */ /* 0x000fc00000000000 */
[----:B------:R-:W-:-:S00]  /*0210*/  NOP ;  /* 0x0000000000007918 */ /* 0x000fc00000000000 */
[----:B------:R-:W-:-:S00]  /*0220*/  NOP ;  /* 0x0000000000007918 */ /* 0x000fc00000000000 */
[----:B------:R-:W-:-:S00]  /*0230*/  NOP ;  /* 0x0000000000007918 */ /* 0x000fc00000000000 */
[----:B------:R-:W-:-:S00]  /*0240*/  NOP ;  /* 0x0000000000007918 */ /* 0x000fc00000000000 */
[----:B------:R-:W-:-:S00]  /*0250*/  NOP ;  /* 0x0000000000007918 */ /* 0x000fc00000000000 */
[----:B------:R-:W-:-:S00]  /*0260*/  NOP ;  /* 0x0000000000007918 */ /* 0x000fc00000000000 */
[----:B------:R-:W-:-:S00]  /*0270*/  NOP ;  /* 0x0000000000007918 */ /* 0x000fc00000000000 */
.L_x_4:


//--------------------- .nv.shared.reserved.0     --------------------------
	.section	.nv.shared.reserved.0,"aw",@nobits
	.weak		__nv_reservedSMEM_offset_0_alias
	.size		__nv_reservedSMEM_offset_0_alias, 0, 64
	.other		__nv_reservedSMEM_offset_0_alias,@"STO_CUDA_RESERVED_SHARED STV_DEFAULT"
__nv_reservedSMEM_offset_0_alias:
	.zero		0
	.zero		64


//--------------------- .nv.constant0._Z12LreluForwardPfS_if --------------------------
	.section	.nv.constant0._Z12LreluForwardPfS_if,"a",@progbits
	.sectionflags	@""
	.align	4
.nv.constant0._Z12LreluForwardPfS_if:
	.zero		920


//--------------------- SYMBOLS --------------------------

	.type		.nv.reservedSmem.offset0,@object
	.size		.nv.reservedSmem.offset0,0x4
